//
// Generated by NVIDIA NVVM Compiler
//
// Compiler Build ID: CL-36424714
// Cuda compilation tools, release 13.0, V13.0.88
// Based on NVVM 20.0.0
//

.version 9.0
.target sm_100
.address_size 64

	// .globl	_Z12vecAddKernelIiEvPT_S1_S1_i

.visible .entry _Z12vecAddKernelIiEvPT_S1_S1_i(
	.param .u64 .ptr .align 1 _Z12vecAddKernelIiEvPT_S1_S1_i_param_0,
	.param .u64 .ptr .align 1 _Z12vecAddKernelIiEvPT_S1_S1_i_param_1,
	.param .u64 .ptr .align 1 _Z12vecAddKernelIiEvPT_S1_S1_i_param_2,
	.param .u32 _Z12vecAddKernelIiEvPT_S1_S1_i_param_3
)
{
	.reg .pred 	%p<2>;
	.reg .b32 	%r<9>;
	.reg .b64 	%rd<11>;

	ld.param.u64 	%rd1, [_Z12vecAddKernelIiEvPT_S1_S1_i_param_0];
	ld.param.u64 	%rd2, [_Z12vecAddKernelIiEvPT_S1_S1_i_param_1];
	ld.param.u64 	%rd3, [_Z12vecAddKernelIiEvPT_S1_S1_i_param_2];
	ld.param.u32 	%r2, [_Z12vecAddKernelIiEvPT_S1_S1_i_param_3];
	mov.u32 	%r3, %tid.x;
	mov.u32 	%r4, %ntid.x;
	mov.u32 	%r5, %ctaid.x;
	mad.lo.s32 	%r1, %r4, %r5, %r3;
	setp.ge.s32 	%p1, %r1, %r2;
	@%p1 bra 	$L__BB0_2;
	cvta.to.global.u64 	%rd4, %rd1;
	cvta.to.global.u64 	%rd5, %rd2;
	cvta.to.global.u64 	%rd6, %rd3;
	mul.wide.s32 	%rd7, %r1, 4;
	add.s64 	%rd8, %rd4, %rd7;
	ld.global.u32 	%r6, [%rd8];
	add.s64 	%rd9, %rd5, %rd7;
	ld.global.u32 	%r7, [%rd9];
	add.s32 	%r8, %r7, %r6;
	add.s64 	%rd10, %rd6, %rd7;
	st.global.u32 	[%rd10], %r8;
$L__BB0_2:
	ret;

}


// ===== COMPILED SASS (sm_100) =====

	.target	sm_100

	.elftype	@"ET_EXEC"


//--------------------- .note.nv.tkinfo           --------------------------
	.section	.note.nv.tkinfo,"",@"SHT_NOTE"
	.sectionflags	@"SHF_NOTE_NV_TKINFO"
	.tkinfo
        /*0018*/ 	.word	0x00000002
        /*0030*/ 	.string	""
        /*0030*/ 	.string	"ptxas"
        /*0030*/ 	.string	"Cuda compilation tools, release 13.0, V13.0.88"
        /*0030*/ 	.string	"Build cuda_13.0.r13.0/compiler.36424714_0"
        /*0030*/ 	.string	"-arch sm_100 -m 64 "



//--------------------- .note.nv.cuinfo           --------------------------
	.section	.note.nv.cuinfo,"",@"SHT_NOTE"
	.sectionflags	@"SHF_NOTE_NV_CUINFO"
        /*0018*/ 	.short	0x0002
        /*001a*/ 	.short	0x0064
        /*001c*/ 	.short	0x0082
	.zero		2


//--------------------- .nv.info                  --------------------------
	.section	.nv.info,"",@"SHT_CUDA_INFO"
	.align	4


	//----- nvinfo : EIATTR_REGCOUNT
	.align		4
        /*0000*/ 	.byte	0x04, 0x2f
        /*0002*/ 	.short	(.L_1 - .L_0)
	.align		4
.L_0:
        /*0004*/ 	.word	index@(_Z12vecAddKernelIiEvPT_S1_S1_i)
        /*0008*/ 	.word	0x0000000c


	//----- nvinfo : EIATTR_FRAME_SIZE
	.align		4
.L_1:
        /*000c*/ 	.byte	0x04, 0x11
        /*000e*/ 	.short	(.L_3 - .L_2)
	.align		4
.L_2:
        /*0010*/ 	.word	index@(_Z12vecAddKernelIiEvPT_S1_S1_i)
        /*0014*/ 	.word	0x00000000


	//----- nvinfo : EIATTR_MIN_STACK_SIZE
	.align		4
.L_3:
        /*0018*/ 	.byte	0x04, 0x12
        /*001a*/ 	.short	(.L_5 - .L_4)
	.align		4
.L_4:
        /*001c*/ 	.word	index@(_Z12vecAddKernelIiEvPT_S1_S1_i)
        /*0020*/ 	.word	0x00000000
.L_5:


//--------------------- .nv.compat                --------------------------
	.section	.nv.compat,"",@"SHT_CUDA_COMPAT_INFO"
	.align	4
        /*0000*/ 	.byte	0x02, 0x09, 0x00, 0x00, 0x02, 0x02, 0x01, 0x00, 0x02, 0x05, 0x05, 0x00, 0x03, 0x07, 0x01, 0x01
        /*0010*/ 	.byte	0x02, 0x03, 0x00, 0x00, 0x02, 0x06, 0x01, 0x00, 0x04, 0x0b, 0x08, 0x00, 0x09, 0x00, 0x00, 0x00
        /*0020*/ 	.byte	0x00, 0x00, 0x00, 0x00


//--------------------- .nv.info._Z12vecAddKernelIiEvPT_S1_S1_i --------------------------
	.section	.nv.info._Z12vecAddKernelIiEvPT_S1_S1_i,"",@"SHT_CUDA_INFO"
	.sectionflags	@""
	.align	4


	//----- nvinfo : EIATTR_CUDA_API_VERSION
	.align		4
        /*0000*/ 	.byte	0x04, 0x37
        /*0002*/ 	.short	(.L_7 - .L_6)
.L_6:
        /*0004*/ 	.word	0x00000082


	//----- nvinfo : EIATTR_KPARAM_INFO
	.align		4
.L_7:
        /*0008*/ 	.byte	0x04, 0x17
        /*000a*/ 	.short	(.L_9 - .L_8)
.L_8:
        /*000c*/ 	.word	0x00000000
        /*0010*/ 	.short	0x0003
        /*0012*/ 	.short	0x0018
        /*0014*/ 	.byte	0x00, 0xf0, 0x11, 0x00


	//----- nvinfo : EIATTR_KPARAM_INFO
	.align		4
.L_9:
        /*0018*/ 	.byte	0x04, 0x17
        /*001a*/ 	.short	(.L_11 - .L_10)
.L_10:
        /*001c*/ 	.word	0x00000000
        /*0020*/ 	.short	0x0002
        /*0022*/ 	.short	0x0010
        /*0024*/ 	.byte	0x00, 0xf5, 0x21, 0x00


	//----- nvinfo : EIATTR_KPARAM_INFO
	.align		4
.L_11:
        /*0028*/ 	.byte	0x04, 0x17
        /*002a*/ 	.short	(.L_13 - .L_12)
.L_12:
        /*002c*/ 	.word	0x00000000
        /*0030*/ 	.short	0x0001
        /*0032*/ 	.short	0x0008
        /*0034*/ 	.byte	0x00, 0xf5, 0x21, 0x00


	//----- nvinfo : EIATTR_KPARAM_INFO
	.align		4
.L_13:
        /*0038*/ 	.byte	0x04, 0x17
        /*003a*/ 	.short	(.L_15 - .L_14)
.L_14:
        /*003c*/ 	.word	0x00000000
        /*0040*/ 	.short	0x0000
        /*0042*/ 	.short	0x0000
        /*0044*/ 	.byte	0x00, 0xf5, 0x21, 0x00


	//----- nvinfo : EIATTR_SPARSE_MMA_MASK
	.align		4
.L_15:
        /*0048*/ 	.byte	0x03, 0x50
        /*004a*/ 	.short	0x0000


	//----- nvinfo : EIATTR_MAXREG_COUNT
	.align		4
        /*004c*/ 	.byte	0x03, 0x1b
        /*004e*/ 	.short	0x00ff


	//----- nvinfo : EIATTR_MERCURY_ISA_VERSION
	.align		4
        /*0050*/ 	.byte	0x03, 0x5f
        /*0052*/ 	.short	0x0101


	//----- nvinfo : EIATTR_VRC_CTA_INIT_COUNT
	.align		4
        /*0054*/ 	.byte	0x02, 0x4a
	.zero		1
	.zero		1


	//----- nvinfo : EIATTR_EXIT_INSTR_OFFSETS
	.align		4
        /*0058*/ 	.byte	0x04, 0x1c
        /*005a*/ 	.short	(.L_17 - .L_16)


	//   ....[0]....
.L_16:
        /*005c*/ 	.word	0x00000070


	//   ....[1]....
        /*0060*/ 	.word	0x00000130


	//----- nvinfo : EIATTR_CBANK_PARAM_SIZE
	.align		4
.L_17:
        /*0064*/ 	.byte	0x03, 0x19
        /*0066*/ 	.short	0x001c


	//----- nvinfo : EIATTR_PARAM_CBANK
	.align		4
        /*0068*/ 	.byte	0x04, 0x0a
        /*006a*/ 	.short	(.L_19 - .L_18)
	.align		4
.L_18:
        /*006c*/ 	.word	index@(.nv.constant0._Z12vecAddKernelIiEvPT_S1_S1_i)
        /*0070*/ 	.short	0x0380
        /*0072*/ 	.short	0x001c


	//----- nvinfo : EIATTR_SW_WAR
	.align		4
.L_19:
        /*0074*/ 	.byte	0x04, 0x36
        /*0076*/ 	.short	(.L_21 - .L_20)
.L_20:
        /*0078*/ 	.word	0x00000008
.L_21:


//--------------------- .nv.callgraph             --------------------------
	.section	.nv.callgraph,"",@"SHT_CUDA_CALLGRAPH"
	.align	4
	.sectionentsize	8
	.align		4
        /*0000*/ 	.word	0x00000000
	.align		4
        /*0004*/ 	.word	0xffffffff
	.align		4
        /*0008*/ 	.word	0x00000000
	.align		4
        /*000c*/ 	.word	0xfffffffe
	.align		4
        /*0010*/ 	.word	0x00000000
	.align		4
        /*0014*/ 	.word	0xfffffffd
	.align		4
        /*0018*/ 	.word	0x00000000
	.align		4
        /*001c*/ 	.word	0xfffffffc


//--------------------- .text._Z12vecAddKernelIiEvPT_S1_S1_i --------------------------
	.section	.text._Z12vecAddKernelIiEvPT_S1_S1_i,"ax",@progbits
	.align	128
        .global         _Z12vecAddKernelIiEvPT_S1_S1_i
        .type           _Z12vecAddKernelIiEvPT_S1_S1_i,@function
        .size           _Z12vecAddKernelIiEvPT_S1_S1_i,(.L_x_1 - _Z12vecAddKernelIiEvPT_S1_S1_i)
        .other          _Z12vecAddKernelIiEvPT_S1_S1_i,@"STO_CUDA_ENTRY STV_DEFAULT"
_Z12vecAddKernelIiEvPT_S1_S1_i:
.text._Z12vecAddKernelIiEvPT_S1_S1_i:
[----:B------:R-:W-:Y:S01]  /*0000*/  LDC R1, c[0x0][0x37c] ;  /* 0x0000df00ff017b82 */ /* 0x000fe20000000800 */
[----:B------:R-:W0:Y:S01]  /*0010*/  S2R R9, SR_TID.X ;  /* 0x0000000000097919 */ /* 0x000e220000002100 */
[----:B------:R-:W0:Y:S01]  /*0020*/  LDCU UR4, c[0x0][0x360] ;  /* 0x00006c00ff0477ac */ /* 0x000e220008000800 */
[----:B------:R-:W0:Y:S01]  /*0030*/  S2R R0, SR_CTAID.X ;  /* 0x0000000000007919 */ /* 0x000e220000002500 */
[----:B------:R-:W1:Y:S01]  /*0040*/  LDCU UR5, c[0x0][0x398] ;  /* 0x00007300ff0577ac */ /* 0x000e620008000800 */
[----:B0-----:R-:W-:-:S05]  /*0050*/  IMAD R9, R0, UR4, R9 ;  /* 0x0000000400097c24 */ /* 0x001fca000f8e0209 */
[----:B-1----:R-:W-:-:S13]  /*0060*/  ISETP.GE.AND P0, PT, R9, UR5, PT ;  /* 0x0000000509007c0c */ /* 0x002fda000bf06270 */
[----:B------:R-:W-:Y:S05]  /*0070*/  @P0 EXIT ;  /* 0x000000000000094d */ /* 0x000fea0003800000 */
[----:B------:R-:W0:Y:S01]  /*0080*/  LDC.64 R2, c[0x0][0x380] ;  /* 0x0000e000ff027b82 */ /* 0x000e220000000a00 */
[----:B------:R-:W1:Y:S07]  /*0090*/  LDCU.64 UR4, c[0x0][0x358] ;  /* 0x00006b00ff0477ac */ /* 0x000e6e0008000a00 */
[----:B------:R-:W2:Y:S08]  /*00a0*/  LDC.64 R4, c[0x0][0x388] ;  /* 0x0000e200ff047b82 */ /* 0x000eb00000000a00 */
[----:B------:R-:W3:Y:S01]  /*00b0*/  LDC.64 R6, c[0x0][0x390] ;  /* 0x0000e400ff067b82 */ /* 0x000ee20000000a00 */
[----:B0-----:R-:W-:-:S06]  /*00c0*/  IMAD.WIDE R2, R9, 0x4, R2 ;  /* 0x0000000409027825 */ /* 0x001fcc00078e0202 */
[----:B-1----:R-:W4:Y:S01]  /*00d0*/  LDG.E R2, desc[UR4][R2.64] ;  /* 0x0000000402027981 */ /* 0x002f22000c1e1900 */
[----:B--2---:R-:W-:-:S06]  /*00e0*/  IMAD.WIDE R4, R9, 0x4, R4 ;  /* 0x0000000409047825 */ /* 0x004fcc00078e0204 */
[----:B------:R-:W4:Y:S01]  /*00f0*/  LDG.E R5, desc[UR4][R4.64] ;  /* 0x0000000404057981 */ /* 0x000f22000c1e1900 */
[----:B---3--:R-:W-:Y:S01]  /*0100*/  IMAD.WIDE R6, R9, 0x4, R6 ;  /* 0x0000000409067825 */ /* 0x008fe200078e0206 */
[----:B----4-:R-:W-:-:S05]  /*0110*/  IADD3 R9, PT, PT, R2, R5, RZ ;  /* 0x0000000502097210 */ /* 0x010fca0007ffe0ff */
[----:B------:R-:W-:Y:S01]  /*0120*/  STG.E desc[UR4][R6.64], R9 ;  /* 0x0000000906007986 */ /* 0x000fe2000c101904 */
[----:B------:R-:W-:Y:S05]  /*0130*/  EXIT ;  /* 0x000000000000794d */ /* 0x000fea0003800000 */
.L_x_0:
[----:B------:R-:W-:-:S00]  /*0140*/  BRA `(.L_x_0) ;  /* 0xfffffffc00fc7947 */ /* 0x000fc0000383ffff */
[----:B------:R-:W-:-:S00]  /*0150*/  NOP ;  /* 0x0000000000007918 */ /* 0x000fc00000000000 */
        /* <DEDUP_REMOVED lines=10> */
.L_x_1:


//--------------------- .nv.shared.reserved.0     --------------------------
	.section	.nv.shared.reserved.0,"aw",@nobits
	.weak		__nv_reservedSMEM_offset_0_alias
	.size		__nv_reservedSMEM_offset_0_alias, 0, 64
	.other		__nv_reservedSMEM_offset_0_alias,@"STO_CUDA_RESERVED_SHARED STV_DEFAULT"
__nv_reservedSMEM_offset_0_alias:
	.zero		0
	.zero		64


//--------------------- .nv.constant0._Z12vecAddKernelIiEvPT_S1_S1_i --------------------------
	.section	.nv.constant0._Z12vecAddKernelIiEvPT_S1_S1_i,"a",@progbits
	.sectionflags	@""
	.align	4
.nv.constant0._Z12vecAddKernelIiEvPT_S1_S1_i:
	.zero		924


//--------------------- SYMBOLS --------------------------

	.type		.nv.reservedSmem.offset0,@object
	.size		.nv.reservedSmem.offset0,0x4
